	.headerflags	@"EF_CUDA_TEXMODE_UNIFIED EF_CUDA_64BIT_ADDRESS EF_CUDA_ACCELERATORS EF_CUDA_SM90 EF_CUDA_VIRTUAL_SM(EF_CUDA_SM90)"
	.elftype	@"ET_EXEC"


//--------------------- .nv.info                  --------------------------
	.section	.nv.info,"",@"SHT_CUDA_INFO"
	.align	4


	//----- nvinfo : EIATTR_REGCOUNT
	.align		4
        /*0000*/ 	.byte	0x04, 0x2f
        /*0002*/ 	.short	(.L_3 - .L_2)
	.align		4
.L_2:
        /*0004*/ 	.word	index@(triton_poi_fused__native_batch_norm_legit_no_training_relu_45)
        /*0008*/ 	.word	0x00000016


	//----- nvinfo : EIATTR_MIN_STACK_SIZE
	.align		4
.L_3:
        /*000c*/ 	.byte	0x04, 0x12
        /*000e*/ 	.short	(.L_5 - .L_4)
	.align		4
.L_4:
        /*0010*/ 	.word	index@(triton_poi_fused__native_batch_norm_legit_no_training_relu_45)
        /*0014*/ 	.word	0x00000000


	//----- nvinfo : EIATTR_FRAME_SIZE
	.align		4
.L_5:
        /*0018*/ 	.byte	0x04, 0x11
        /*001a*/ 	.short	(.L_7 - .L_6)
	.align		4
.L_6:
        /*001c*/ 	.word	index@(triton_poi_fused__native_batch_norm_legit_no_training_relu_45)
        /*0020*/ 	.word	0x00000000


	//----- nvinfo : EIATTR_MIN_STACK_SIZE
	.align		4
.L_7:
        /*0024*/ 	.byte	0x04, 0x12
        /*0026*/ 	.short	(.L_9 - .L_8)
	.align		4
.L_8:
        /*0028*/ 	.word	index@(triton_poi_fused__native_batch_norm_legit_no_training_relu_45)
        /*002c*/ 	.word	0x00000000
.L_9:


//--------------------- .nv.info.triton_poi_fused__native_batch_norm_legit_no_training_relu_45 --------------------------
	.section	.nv.info.triton_poi_fused__native_batch_norm_legit_no_training_relu_45,"",@"SHT_CUDA_INFO"
	.sectionflags	@""
	.align	4


	//----- nvinfo : EIATTR_CUDA_API_VERSION
	.align		4
        /*0000*/ 	.byte	0x04, 0x37
        /*0002*/ 	.short	(.L_11 - .L_10)
.L_10:
        /*0004*/ 	.word	0x0000007c


	//----- nvinfo : EIATTR_KPARAM_INFO
	.align		4
.L_11:
        /*0008*/ 	.byte	0x04, 0x17
        /*000a*/ 	.short	(.L_13 - .L_12)
.L_12:
        /*000c*/ 	.word	0x00000000
        /*0010*/ 	.short	0x0006
        /*0012*/ 	.short	0x0030
        /*0014*/ 	.byte	0x00, 0xf0, 0x11, 0x00


	//----- nvinfo : EIATTR_KPARAM_INFO
	.align		4
.L_13:
        /*0018*/ 	.byte	0x04, 0x17
        /*001a*/ 	.short	(.L_15 - .L_14)
.L_14:
        /*001c*/ 	.word	0x00000000
        /*0020*/ 	.short	0x0005
        /*0022*/ 	.short	0x0028
        /*0024*/ 	.byte	0x00, 0xf4, 0x21, 0x00


	//----- nvinfo : EIATTR_KPARAM_INFO
	.align		4
.L_15:
        /*0028*/ 	.byte	0x04, 0x17
        /*002a*/ 	.short	(.L_17 - .L_16)
.L_16:
        /*002c*/ 	.word	0x00000000
        /*0030*/ 	.short	0x0004
        /*0032*/ 	.short	0x0020
        /*0034*/ 	.byte	0x00, 0xf4, 0x21, 0x00


	//----- nvinfo : EIATTR_KPARAM_INFO
	.align		4
.L_17:
        /*0038*/ 	.byte	0x04, 0x17
        /*003a*/ 	.short	(.L_19 - .L_18)
.L_18:
        /*003c*/ 	.word	0x00000000
        /*0040*/ 	.short	0x0003
        /*0042*/ 	.short	0x0018
        /*0044*/ 	.byte	0x00, 0xf4, 0x21, 0x00


	//----- nvinfo : EIATTR_KPARAM_INFO
	.align		4
.L_19:
        /*0048*/ 	.byte	0x04, 0x17
        /*004a*/ 	.short	(.L_21 - .L_20)
.L_20:
        /*004c*/ 	.word	0x00000000
        /*0050*/ 	.short	0x0002
        /*0052*/ 	.short	0x0010
        /*0054*/ 	.byte	0x00, 0xf4, 0x21, 0x00


	//----- nvinfo : EIATTR_KPARAM_INFO
	.align		4
.L_21:
        /*0058*/ 	.byte	0x04, 0x17
        /*005a*/ 	.short	(.L_23 - .L_22)
.L_22:
        /*005c*/ 	.word	0x00000000
        /*0060*/ 	.short	0x0001
        /*0062*/ 	.short	0x0008
        /*0064*/ 	.byte	0x00, 0xf4, 0x21, 0x00


	//----- nvinfo : EIATTR_KPARAM_INFO
	.align		4
.L_23:
        /*0068*/ 	.byte	0x04, 0x17
        /*006a*/ 	.short	(.L_25 - .L_24)
.L_24:
        /*006c*/ 	.word	0x00000000
        /*0070*/ 	.short	0x0000
        /*0072*/ 	.short	0x0000
        /*0074*/ 	.byte	0x00, 0xf4, 0x21, 0x00


	//----- nvinfo : EIATTR_SPARSE_MMA_MASK
	.align		4
.L_25:
        /*0078*/ 	.byte	0x03, 0x50
        /*007a*/ 	.short	0x0000


	//----- nvinfo : EIATTR_MAXREG_COUNT
	.align		4
        /*007c*/ 	.byte	0x03, 0x1b
        /*007e*/ 	.short	0x00ff


	//----- nvinfo : EIATTR_EXIT_INSTR_OFFSETS
	.align		4
        /*0080*/ 	.byte	0x04, 0x1c
        /*0082*/ 	.short	(.L_27 - .L_26)


	//   ....[0]....
.L_26:
        /*0084*/ 	.word	0x00000480


	//   ....[1]....
        /*0088*/ 	.word	0x000004a0


	//----- nvinfo : EIATTR_REQNTID
	.align		4
.L_27:
        /*008c*/ 	.byte	0x04, 0x10
        /*008e*/ 	.short	(.L_29 - .L_28)
.L_28:
        /*0090*/ 	.word	0x00000080
        /*0094*/ 	.word	0x00000001
        /*0098*/ 	.word	0x00000001


	//----- nvinfo : EIATTR_CBANK_PARAM_SIZE
	.align		4
.L_29:
        /*009c*/ 	.byte	0x03, 0x19
        /*009e*/ 	.short	0x0034


	//----- nvinfo : EIATTR_PARAM_CBANK
	.align		4
        /*00a0*/ 	.byte	0x04, 0x0a
        /*00a2*/ 	.short	(.L_31 - .L_30)
	.align		4
.L_30:
        /*00a4*/ 	.word	index@(.nv.constant0.triton_poi_fused__native_batch_norm_legit_no_training_relu_45)
        /*00a8*/ 	.short	0x0210
        /*00aa*/ 	.short	0x0034


	//----- nvinfo : EIATTR_SW_WAR
	.align		4
.L_31:
        /*00ac*/ 	.byte	0x04, 0x36
        /*00ae*/ 	.short	(.L_33 - .L_32)
.L_32:
        /*00b0*/ 	.word	0x00000008
.L_33:


//--------------------- .nv.callgraph             --------------------------
	.section	.nv.callgraph,"",@"SHT_CUDA_CALLGRAPH"
	.align	4
	.sectionentsize	8
	.align		4
        /*0000*/ 	.word	0x00000000
	.align		4
        /*0004*/ 	.word	0xffffffff
	.align		4
        /*0008*/ 	.word	0x00000000
	.align		4
        /*000c*/ 	.word	0xfffffffe
	.align		4
        /*0010*/ 	.word	0x00000000
	.align		4
        /*0014*/ 	.word	0xfffffffd
	.align		4
        /*0018*/ 	.word	0x00000000
	.align		4
        /*001c*/ 	.word	0xfffffffc


//--------------------- .nv.constant4             --------------------------
	.section	.nv.constant4,"a",@progbits
	.align	8
	.align		8
.nv.constant4:
        /*0000*/ 	.dword	_$_str
	.align		8
        /*0008*/ 	.dword	_$_str_$_2


//--------------------- .text.triton_poi_fused__native_batch_norm_legit_no_training_relu_45 --------------------------
	.section	.text.triton_poi_fused__native_batch_norm_legit_no_training_relu_45,"ax",@progbits
	.align	128
        .global         triton_poi_fused__native_batch_norm_legit_no_training_relu_45
        .type           triton_poi_fused__native_batch_norm_legit_no_training_relu_45,@function
        .size           triton_poi_fused__native_batch_norm_legit_no_training_relu_45,(.L_x_1 - triton_poi_fused__native_batch_norm_legit_no_training_relu_45)
        .other          triton_poi_fused__native_batch_norm_legit_no_training_relu_45,@"STO_CUDA_ENTRY STV_DEFAULT"
triton_poi_fused__native_batch_norm_legit_no_training_relu_45:
.text.triton_poi_fused__native_batch_norm_legit_no_training_relu_45:
[----:B------:R-:W0:Y:S01]  /*0000*/  LDC R1, c[0x0][0x28] ;  /* 0x00000a00ff017b82 */ /* 0x000e220000000800 */
[----:B------:R-:W1:Y:S07]  /*0010*/  S2R R0, SR_TID.X ;  /* 0x0000000000007919 */ /* 0x000e6e0000002100 */
[----:B------:R-:W2:Y:S01]  /*0020*/  LDC.64 R8, c[0x0][0x220] ;  /* 0x00008800ff087b82 */ /* 0x000ea20000000a00 */
[----:B------:R-:W-:Y:S01]  /*0030*/  ULDC.64 UR4, c[0x0][0x208] ;  /* 0x0000820000047ab9 */ /* 0x000fe20000000a00 */
[----:B------:R-:W3:Y:S06]  /*0040*/  S2R R5, SR_CTAID.X ;  /* 0x0000000000057919 */ /* 0x000eec0000002500 */
[----:B------:R-:W4:Y:S08]  /*0050*/  LDC.64 R14, c[0x0][0x218] ;  /* 0x00008600ff0e7b82 */ /* 0x000f300000000a00 */
[----:B------:R-:W5:Y:S08]  /*0060*/  LDC.64 R12, c[0x0][0x210] ;  /* 0x00008400ff0c7b82 */ /* 0x000f700000000a00 */
[----:B------:R-:W4:Y:S01]  /*0070*/  LDC.64 R16, c[0x0][0x228] ;  /* 0x00008a00ff107b82 */ /* 0x000f220000000a00 */
[----:B-1----:R-:W-:-:S07]  /*0080*/  IMAD.SHL.U32 R0, R0, 0x2, RZ ;  /* 0x0000000200007824 */ /* 0x002fce00078e00ff */
[----:B------:R-:W1:Y:S01]  /*0090*/  LDC.64 R18, c[0x0][0x230] ;  /* 0x00008c00ff127b82 */ /* 0x000e620000000a00 */
[----:B---3--:R-:W-:Y:S02]  /*00a0*/  SHF.R.S32.HI R3, RZ, 0x17, R5 ;  /* 0x00000017ff037819 */ /* 0x008fe40000011405 */
[----:B------:R-:W-:Y:S02]  /*00b0*/  LOP3.LUT R0, R0, 0xfe, RZ, 0xc0, !PT ;  /* 0x000000fe00007812 */ /* 0x000fe400078ec0ff */
[----:B------:R-:W-:-:S03]  /*00c0*/  SGXT R3, R3, 0x1 ;  /* 0x000000010303781a */ /* 0x000fc60000000200 */
[----:B------:R-:W-:Y:S01]  /*00d0*/  IMAD R0, R5, 0x100, R0 ;  /* 0x0000010005007824 */ /* 0x000fe200078e0200 */
[----:B------:R-:W-:-:S04]  /*00e0*/  CS2R R4, SRZ ;  /* 0x0000000000047805 */ /* 0x000fc8000001ff00 */
[----:B------:R-:W-:Y:S02]  /*00f0*/  LEA.HI R3, R3, R0, RZ, 0x4 ;  /* 0x0000000003037211 */ /* 0x000fe400078f20ff */
[----:B------:R-:W-:Y:S02]  /*0100*/  ISETP.GE.AND P0, PT, R0, 0x200, PT ;  /* 0x000002000000780c */ /* 0x000fe40003f06270 */
[----:B------:R-:W-:-:S04]  /*0110*/  SHF.R.S32.HI R3, RZ, 0x4, R3 ;  /* 0x00000004ff037819 */ /* 0x000fc80000011403 */
[----:B------:R-:W-:-:S04]  /*0120*/  LEA.HI R2, R3, R3, RZ, 0x3 ;  /* 0x0000000303027211 */ /* 0x000fc800078f18ff */
[----:B------:R-:W-:-:S04]  /*0130*/  LOP3.LUT R2, R2, 0xfffffff8, RZ, 0xc0, !PT ;  /* 0xfffffff802027812 */ /* 0x000fc800078ec0ff */
[----:B------:R-:W-:-:S05]  /*0140*/  IADD3 R11, R3, -R2, RZ ;  /* 0x80000002030b7210 */ /* 0x000fca0007ffe0ff */
[----:B--2---:R-:W-:-:S05]  /*0150*/  IMAD.WIDE R8, R11, 0x4, R8 ;  /* 0x000000040b087825 */ /* 0x004fca00078e0208 */
[----:B------:R-:W2:Y:S04]  /*0160*/  @!P0 LDG.E.EL R4, desc[UR4][R8.64] ;  /* 0x0000000408048981 */ /* 0x000ea8000c2e1900 */
[----:B------:R3:W2:Y:S01]  /*0170*/  @!P0 LDG.E.EL R5, desc[UR4][R8.64] ;  /* 0x0000000408058981 */ /* 0x0006a2000c2e1900 */
[----:B------:R-:W-:Y:S02]  /*0180*/  CS2R R6, SRZ ;  /* 0x0000000000067805 */ /* 0x000fe4000001ff00 */
[----:B------:R-:W-:Y:S01]  /*0190*/  CS2R R2, SRZ ;  /* 0x0000000000027805 */ /* 0x000fe2000001ff00 */
[----:B----4-:R-:W-:-:S04]  /*01a0*/  IMAD.WIDE R14, R11, 0x4, R14 ;  /* 0x000000040b0e7825 */ /* 0x010fc800078e020e */
[----:B-----5:R-:W-:Y:S01]  /*01b0*/  IMAD.WIDE R12, R0, 0x4, R12 ;  /* 0x00000004000c7825 */ /* 0x020fe200078e020c */
[----:B------:R-:W4:Y:S01]  /*01c0*/  @!P0 LDG.E.EL R7, desc[UR4][R14.64] ;  /* 0x000000040e078981 */ /* 0x000f22000c2e1900 */
[----:B---3--:R-:W-:Y:S02]  /*01d0*/  CS2R R8, SRZ ;  /* 0x0000000000087805 */ /* 0x008fe4000001ff00 */
[C---:B0-----:R-:W-:Y:S01]  /*01e0*/  IMAD.WIDE R16, R11.reuse, 0x4, R16 ;  /* 0x000000040b107825 */ /* 0x041fe200078e0210 */
[----:B------:R0:W3:Y:S03]  /*01f0*/  @!P0 LDG.E.EL R6, desc[UR4][R14.64] ;  /* 0x000000040e068981 */ /* 0x0000e6000c2e1900 */
[----:B-1----:R-:W-:Y:S01]  /*0200*/  IMAD.WIDE R18, R11, 0x4, R18 ;  /* 0x000000040b127825 */ /* 0x002fe200078e0212 */
[----:B------:R1:W4:Y:S01]  /*0210*/  @!P0 LDG.E.64 R2, desc[UR4][R12.64] ;  /* 0x000000040c028981 */ /* 0x000322000c1e1b00 */
[----:B------:R-:W-:-:S03]  /*0220*/  CS2R R10, SRZ ;  /* 0x00000000000a7805 */ /* 0x000fc6000001ff00 */
[----:B------:R-:W5:Y:S04]  /*0230*/  @!P0 LDG.E.EL R9, desc[UR4][R18.64] ;  /* 0x0000000412098981 */ /* 0x000f68000c2e1900 */
[----:B------:R-:W5:Y:S04]  /*0240*/  @!P0 LDG.E.EL R10, desc[UR4][R16.64] ;  /* 0x00000004100a8981 */ /* 0x000f68000c2e1900 */
[----:B------:R-:W3:Y:S04]  /*0250*/  @!P0 LDG.E.EL R11, desc[UR4][R16.64] ;  /* 0x00000004100b8981 */ /* 0x000ee8000c2e1900 */
[----:B------:R-:W3:Y:S01]  /*0260*/  @!P0 LDG.E.EL R8, desc[UR4][R18.64] ;  /* 0x0000000412088981 */ /* 0x000ee2000c2e1900 */
[----:B0-----:R-:W-:Y:S01]  /*0270*/  HFMA2.MMA R14, -RZ, RZ, 1.625, 0 ;  /* 0x3e800000ff0e7435 */ /* 0x001fe200000001ff */
[----:B--2---:R-:W-:Y:S01]  /*0280*/  FADD R4, R4, 9.9999997473787516356e-06 ;  /* 0x3727c5ac04047421 */ /* 0x004fe20000000000 */
[----:B------:R-:W-:-:S03]  /*0290*/  FADD R5, R5, 9.9999997473787516356e-06 ;  /* 0x3727c5ac05057421 */ /* 0x000fc60000000000 */
[----:B-1----:R-:W0:Y:S08]  /*02a0*/  MUFU.SQRT R12, R4 ;  /* 0x00000004000c7308 */ /* 0x002e300000002000 */
[----:B------:R1:W2:Y:S01]  /*02b0*/  MUFU.SQRT R13, R5 ;  /* 0x00000005000d7308 */ /* 0x0002a20000002000 */
[C---:B0-----:R-:W-:Y:S02]  /*02c0*/  FSETP.GT.AND P1, PT, R12.reuse, 8.50705917302346158658e+37, PT ;  /* 0x7e8000000c00780b */ /* 0x041fe40003f24000 */
[----:B------:R-:W-:Y:S01]  /*02d0*/  FSETP.GEU.AND P3, PT, R12, 1.175494350822287508e-38, PT ;  /* 0x008000000c00780b */ /* 0x000fe20003f6e000 */
[----:B-1----:R-:W0:Y:S01]  /*02e0*/  LDC.64 R4, c[0x0][0x238] ;  /* 0x00008e00ff047b82 */ /* 0x002e220000000a00 */
[----:B--2---:R-:W-:-:S02]  /*02f0*/  FSETP.GT.AND P2, PT, R13, 8.50705917302346158658e+37, PT ;  /* 0x7e8000000d00780b */ /* 0x004fc40003f44000 */
[----:B------:R-:W-:-:S07]  /*0300*/  FSETP.GEU.AND P4, PT, R13, 1.175494350822287508e-38, PT ;  /* 0x008000000d00780b */ /* 0x000fce0003f8e000 */
[----:B------:R-:W-:-:S04]  /*0310*/  @P1 FMUL R12, R12, 0.25 ;  /* 0x3e8000000c0c1820 */ /* 0x000fc80000400000 */
[----:B------:R-:W-:Y:S01]  /*0320*/  @!P3 FMUL R12, R12, 16777216 ;  /* 0x4b8000000c0cb820 */ /* 0x000fe20000400000 */
[----:B------:R-:W-:-:S04]  /*0330*/  @P2 FMUL R13, R13, 0.25 ;  /* 0x3e8000000d0d2820 */ /* 0x000fc80000400000 */
[----:B------:R-:W-:Y:S01]  /*0340*/  @!P4 FMUL R13, R13, 16777216 ;  /* 0x4b8000000d0dc820 */ /* 0x000fe20000400000 */
[----:B------:R-:W1:Y:S01]  /*0350*/  MUFU.RCP R12, R12 ;  /* 0x0000000c000c7308 */ /* 0x000e620000001000 */
[----:B------:R-:W-:-:S07]  /*0360*/  FSEL R15, R14, 1, P1 ;  /* 0x3f8000000e0f7808 */ /* 0x000fce0000800000 */
[----:B------:R-:W2:Y:S01]  /*0370*/  MUFU.RCP R13, R13 ;  /* 0x0000000d000d7308 */ /* 0x000ea20000001000 */
[----:B------:R-:W-:Y:S01]  /*0380*/  FSEL R14, R14, 1, P2 ;  /* 0x3f8000000e0e7808 */ /* 0x000fe20001000000 */
[----:B------:R-:W-:-:S04]  /*0390*/  @!P3 FMUL R15, R15, 16777216 ;  /* 0x4b8000000f0fb820 */ /* 0x000fc80000400000 */
[----:B------:R-:W-:Y:S01]  /*03a0*/  @!P4 FMUL R14, R14, 16777216 ;  /* 0x4b8000000e0ec820 */ /* 0x000fe20000400000 */
[----:B----4-:R-:W-:Y:S01]  /*03b0*/  FADD R2, -R7, R2 ;  /* 0x0000000207027221 */ /* 0x010fe20000000100 */
[----:B---3--:R-:W-:Y:S01]  /*03c0*/  FADD R3, -R6, R3 ;  /* 0x0000000306037221 */ /* 0x008fe20000000100 */
[----:B-1----:R-:W-:Y:S01]  /*03d0*/  FMUL R15, R12, R15 ;  /* 0x0000000f0c0f7220 */ /* 0x002fe20000400000 */
[----:B--2---:R-:W-:-:S03]  /*03e0*/  FMUL R14, R13, R14 ;  /* 0x0000000e0d0e7220 */ /* 0x004fc60000400000 */
[----:B------:R-:W-:Y:S01]  /*03f0*/  FMUL R2, R2, R15 ;  /* 0x0000000f02027220 */ /* 0x000fe20000400000 */
[----:B------:R-:W-:-:S03]  /*0400*/  FMUL R3, R3, R14 ;  /* 0x0000000e03037220 */ /* 0x000fc60000400000 */
[----:B-----5:R-:W-:Y:S01]  /*0410*/  FFMA R2, R2, R10, R9 ;  /* 0x0000000a02027223 */ /* 0x020fe20000000009 */
[----:B------:R-:W-:-:S04]  /*0420*/  FFMA R3, R3, R11, R8 ;  /* 0x0000000b03037223 */ /* 0x000fc80000000008 */
[----:B------:R-:W-:Y:S02]  /*0430*/  FSETP.GEU.AND P1, PT, R2, RZ, PT ;  /* 0x000000ff0200720b */ /* 0x000fe40003f2e000 */
[C---:B------:R-:W-:Y:S01]  /*0440*/  FSETP.GEU.AND P2, PT, R3.reuse, RZ, PT ;  /* 0x000000ff0300720b */ /* 0x040fe20003f4e000 */
[----:B0-----:R-:W-:Y:S01]  /*0450*/  IMAD.WIDE R4, R0, 0x4, R4 ;  /* 0x0000000400047825 */ /* 0x001fe200078e0204 */
[----:B------:R-:W-:Y:S02]  /*0460*/  FSEL R2, R2, RZ, P1 ;  /* 0x000000ff02027208 */ /* 0x000fe40000800000 */
[----:B------:R-:W-:Y:S01]  /*0470*/  FSEL R3, R3, RZ, P2 ;  /* 0x000000ff03037208 */ /* 0x000fe20001000000 */
[----:B------:R-:W-:Y:S08]  /*0480*/  @P0 EXIT ;  /* 0x000000000000094d */ /* 0x000ff00003800000 */
[----:B------:R-:W-:Y:S01]  /*0490*/  STG.E.64 desc[UR4][R4.64], R2 ;  /* 0x0000000204007986 */ /* 0x000fe2000c101b04 */
[----:B------:R-:W-:Y:S05]  /*04a0*/  EXIT ;  /* 0x000000000000794d */ /* 0x000fea0003800000 */
.L_x_0:
[----:B------:R-:W-:-:S00]  /*04b0*/  BRA `(.L_x_0) ;  /* 0xfffffffc00fc7947 */ /* 0x000fc0000383ffff */
[----:B------:R-:W-:-:S00]  /*04c0*/  NOP ;  /* 0x0000000000007918 */ /* 0x000fc00000000000 */
        /* <DEDUP_REMOVED lines=11> */
.L_x_1:


//--------------------- .nv.global.init           --------------------------
	.section	.nv.global.init,"aw",@progbits
.nv.global.init:
	.type		_$_str,@object
	.size		_$_str,(_$_str_$_2 - _$_str)
_$_str:
        /*0000*/ 	.byte	0x5f, 0x5f, 0x43, 0x55, 0x44, 0x41, 0x5f, 0x46, 0x54, 0x5a, 0x00
	.type		_$_str_$_2,@object
	.size		_$_str_$_2,(.L_1 - _$_str_$_2)
_$_str_$_2:
        /*000b*/ 	.byte	0x5f, 0x5f, 0x43, 0x55, 0x44, 0x41, 0x5f, 0x50, 0x52, 0x45, 0x43, 0x5f, 0x53, 0x51, 0x52, 0x54
        /*001b*/ 	.byte	0x00
.L_1:


//--------------------- .nv.constant0.triton_poi_fused__native_batch_norm_legit_no_training_relu_45 --------------------------
	.section	.nv.constant0.triton_poi_fused__native_batch_norm_legit_no_training_relu_45,"a",@progbits
	.sectionflags	@""
	.align	4
.nv.constant0.triton_poi_fused__native_batch_norm_legit_no_training_relu_45:
	.zero		580
